	.headerflags	@"EF_CUDA_TEXMODE_UNIFIED EF_CUDA_64BIT_ADDRESS EF_CUDA_ACCELERATORS EF_CUDA_SM90 EF_CUDA_VIRTUAL_SM(EF_CUDA_SM90)"
	.elftype	@"ET_EXEC"


//--------------------- .nv.info                  --------------------------
	.section	.nv.info,"",@"SHT_CUDA_INFO"
	.align	4


	//----- nvinfo : EIATTR_REGCOUNT
	.align		4
        /*0000*/ 	.byte	0x04, 0x2f
        /*0002*/ 	.short	(.L_3 - .L_2)
	.align		4
.L_2:
        /*0004*/ 	.word	index@(triton_poi_fused__native_batch_norm_legit_no_training_27)
        /*0008*/ 	.word	0x00000010


	//----- nvinfo : EIATTR_MIN_STACK_SIZE
	.align		4
.L_3:
        /*000c*/ 	.byte	0x04, 0x12
        /*000e*/ 	.short	(.L_5 - .L_4)
	.align		4
.L_4:
        /*0010*/ 	.word	index@(triton_poi_fused__native_batch_norm_legit_no_training_27)
        /*0014*/ 	.word	0x00000000


	//----- nvinfo : EIATTR_FRAME_SIZE
	.align		4
.L_5:
        /*0018*/ 	.byte	0x04, 0x11
        /*001a*/ 	.short	(.L_7 - .L_6)
	.align		4
.L_6:
        /*001c*/ 	.word	index@(triton_poi_fused__native_batch_norm_legit_no_training_27)
        /*0020*/ 	.word	0x00000000


	//----- nvinfo : EIATTR_MIN_STACK_SIZE
	.align		4
.L_7:
        /*0024*/ 	.byte	0x04, 0x12
        /*0026*/ 	.short	(.L_9 - .L_8)
	.align		4
.L_8:
        /*0028*/ 	.word	index@(triton_poi_fused__native_batch_norm_legit_no_training_27)
        /*002c*/ 	.word	0x00000000
.L_9:


//--------------------- .nv.info.triton_poi_fused__native_batch_norm_legit_no_training_27 --------------------------
	.section	.nv.info.triton_poi_fused__native_batch_norm_legit_no_training_27,"",@"SHT_CUDA_INFO"
	.sectionflags	@""
	.align	4


	//----- nvinfo : EIATTR_CUDA_API_VERSION
	.align		4
        /*0000*/ 	.byte	0x04, 0x37
        /*0002*/ 	.short	(.L_11 - .L_10)
.L_10:
        /*0004*/ 	.word	0x0000007c


	//----- nvinfo : EIATTR_KPARAM_INFO
	.align		4
.L_11:
        /*0008*/ 	.byte	0x04, 0x17
        /*000a*/ 	.short	(.L_13 - .L_12)
.L_12:
        /*000c*/ 	.word	0x00000000
        /*0010*/ 	.short	0x0006
        /*0012*/ 	.short	0x0030
        /*0014*/ 	.byte	0x00, 0xf0, 0x11, 0x00


	//----- nvinfo : EIATTR_KPARAM_INFO
	.align		4
.L_13:
        /*0018*/ 	.byte	0x04, 0x17
        /*001a*/ 	.short	(.L_15 - .L_14)
.L_14:
        /*001c*/ 	.word	0x00000000
        /*0020*/ 	.short	0x0005
        /*0022*/ 	.short	0x0028
        /*0024*/ 	.byte	0x00, 0xf4, 0x21, 0x00


	//----- nvinfo : EIATTR_KPARAM_INFO
	.align		4
.L_15:
        /*0028*/ 	.byte	0x04, 0x17
        /*002a*/ 	.short	(.L_17 - .L_16)
.L_16:
        /*002c*/ 	.word	0x00000000
        /*0030*/ 	.short	0x0004
        /*0032*/ 	.short	0x0020
        /*0034*/ 	.byte	0x00, 0xf4, 0x21, 0x00


	//----- nvinfo : EIATTR_KPARAM_INFO
	.align		4
.L_17:
        /*0038*/ 	.byte	0x04, 0x17
        /*003a*/ 	.short	(.L_19 - .L_18)
.L_18:
        /*003c*/ 	.word	0x00000000
        /*0040*/ 	.short	0x0003
        /*0042*/ 	.short	0x0018
        /*0044*/ 	.byte	0x00, 0xf4, 0x21, 0x00


	//----- nvinfo : EIATTR_KPARAM_INFO
	.align		4
.L_19:
        /*0048*/ 	.byte	0x04, 0x17
        /*004a*/ 	.short	(.L_21 - .L_20)
.L_20:
        /*004c*/ 	.word	0x00000000
        /*0050*/ 	.short	0x0002
        /*0052*/ 	.short	0x0010
        /*0054*/ 	.byte	0x00, 0xf4, 0x21, 0x00


	//----- nvinfo : EIATTR_KPARAM_INFO
	.align		4
.L_21:
        /*0058*/ 	.byte	0x04, 0x17
        /*005a*/ 	.short	(.L_23 - .L_22)
.L_22:
        /*005c*/ 	.word	0x00000000
        /*0060*/ 	.short	0x0001
        /*0062*/ 	.short	0x0008
        /*0064*/ 	.byte	0x00, 0xf4, 0x21, 0x00


	//----- nvinfo : EIATTR_KPARAM_INFO
	.align		4
.L_23:
        /*0068*/ 	.byte	0x04, 0x17
        /*006a*/ 	.short	(.L_25 - .L_24)
.L_24:
        /*006c*/ 	.word	0x00000000
        /*0070*/ 	.short	0x0000
        /*0072*/ 	.short	0x0000
        /*0074*/ 	.byte	0x00, 0xf4, 0x21, 0x00


	//----- nvinfo : EIATTR_SPARSE_MMA_MASK
	.align		4
.L_25:
        /*0078*/ 	.byte	0x03, 0x50
        /*007a*/ 	.short	0x0000


	//----- nvinfo : EIATTR_MAXREG_COUNT
	.align		4
        /*007c*/ 	.byte	0x03, 0x1b
        /*007e*/ 	.short	0x00ff


	//----- nvinfo : EIATTR_EXIT_INSTR_OFFSETS
	.align		4
        /*0080*/ 	.byte	0x04, 0x1c
        /*0082*/ 	.short	(.L_27 - .L_26)


	//   ....[0]....
.L_26:
        /*0084*/ 	.word	0x000002b0


	//----- nvinfo : EIATTR_REQNTID
	.align		4
.L_27:
        /*0088*/ 	.byte	0x04, 0x10
        /*008a*/ 	.short	(.L_29 - .L_28)
.L_28:
        /*008c*/ 	.word	0x00000080
        /*0090*/ 	.word	0x00000001
        /*0094*/ 	.word	0x00000001


	//----- nvinfo : EIATTR_CBANK_PARAM_SIZE
	.align		4
.L_29:
        /*0098*/ 	.byte	0x03, 0x19
        /*009a*/ 	.short	0x0034


	//----- nvinfo : EIATTR_PARAM_CBANK
	.align		4
        /*009c*/ 	.byte	0x04, 0x0a
        /*009e*/ 	.short	(.L_31 - .L_30)
	.align		4
.L_30:
        /*00a0*/ 	.word	index@(.nv.constant0.triton_poi_fused__native_batch_norm_legit_no_training_27)
        /*00a4*/ 	.short	0x0210
        /*00a6*/ 	.short	0x0034


	//----- nvinfo : EIATTR_SW_WAR
	.align		4
.L_31:
        /*00a8*/ 	.byte	0x04, 0x36
        /*00aa*/ 	.short	(.L_33 - .L_32)
.L_32:
        /*00ac*/ 	.word	0x00000008
.L_33:


//--------------------- .nv.callgraph             --------------------------
	.section	.nv.callgraph,"",@"SHT_CUDA_CALLGRAPH"
	.align	4
	.sectionentsize	8
	.align		4
        /*0000*/ 	.word	0x00000000
	.align		4
        /*0004*/ 	.word	0xffffffff
	.align		4
        /*0008*/ 	.word	0x00000000
	.align		4
        /*000c*/ 	.word	0xfffffffe
	.align		4
        /*0010*/ 	.word	0x00000000
	.align		4
        /*0014*/ 	.word	0xfffffffd
	.align		4
        /*0018*/ 	.word	0x00000000
	.align		4
        /*001c*/ 	.word	0xfffffffc


//--------------------- .nv.constant4             --------------------------
	.section	.nv.constant4,"a",@progbits
	.align	8
	.align		8
.nv.constant4:
        /*0000*/ 	.dword	_$_str
	.align		8
        /*0008*/ 	.dword	_$_str_$_2


//--------------------- .text.triton_poi_fused__native_batch_norm_legit_no_training_27 --------------------------
	.section	.text.triton_poi_fused__native_batch_norm_legit_no_training_27,"ax",@progbits
	.align	128
        .global         triton_poi_fused__native_batch_norm_legit_no_training_27
        .type           triton_poi_fused__native_batch_norm_legit_no_training_27,@function
        .size           triton_poi_fused__native_batch_norm_legit_no_training_27,(.L_x_1 - triton_poi_fused__native_batch_norm_legit_no_training_27)
        .other          triton_poi_fused__native_batch_norm_legit_no_training_27,@"STO_CUDA_ENTRY STV_DEFAULT"
triton_poi_fused__native_batch_norm_legit_no_training_27:
.text.triton_poi_fused__native_batch_norm_legit_no_training_27:
[----:B------:R-:W-:Y:S01]  /*0000*/  LDC R1, c[0x0][0x28] ;  /* 0x00000a00ff017b82 */ /* 0x000fe20000000800 */
[----:B------:R-:W1:Y:S07]  /*0010*/  S2R R0, SR_TID.X ;  /* 0x0000000000007919 */ /* 0x000e6e0000002100 */
[----:B------:R-:W2:Y:S01]  /*0020*/  LDC.64 R6, c[0x0][0x220] ;  /* 0x00008800ff067b82 */ /* 0x000ea20000000a00 */
[----:B------:R-:W-:Y:S01]  /*0030*/  ULDC.64 UR4, c[0x0][0x208] ;  /* 0x0000820000047ab9 */ /* 0x000fe20000000a00 */
[----:B------:R-:W3:Y:S06]  /*0040*/  S2R R3, SR_CTAID.X ;  /* 0x0000000000037919 */ /* 0x000eec0000002500 */
[----:B------:R-:W4:Y:S08]  /*0050*/  LDC.64 R4, c[0x0][0x218] ;  /* 0x00008600ff047b82 */ /* 0x000f300000000a00 */
[----:B------:R-:W5:Y:S08]  /*0060*/  LDC.64 R8, c[0x0][0x228] ;  /* 0x00008a00ff087b82 */ /* 0x000f700000000a00 */
[----:B------:R-:W5:Y:S01]  /*0070*/  LDC.64 R10, c[0x0][0x230] ;  /* 0x00008c00ff0a7b82 */ /* 0x000f620000000a00 */
[----:B-1----:R-:W-:-:S02]  /*0080*/  LOP3.LUT R0, R0, 0x7f, RZ, 0xc0, !PT ;  /* 0x0000007f00007812 */ /* 0x002fc400078ec0ff */
[----:B---3--:R-:W-:Y:S02]  /*0090*/  SHF.R.S32.HI R2, RZ, 0x18, R3 ;  /* 0x00000018ff027819 */ /* 0x008fe40000011403 */
[----:B------:R-:W-:Y:S02]  /*00a0*/  LEA R0, R3, R0, 0x7 ;  /* 0x0000000003007211 */ /* 0x000fe400078e38ff */
[----:B------:R-:W-:-:S04]  /*00b0*/  SGXT R3, R2, 0x1 ;  /* 0x000000010203781a */ /* 0x000fc80000000200 */
[----:B------:R-:W-:-:S04]  /*00c0*/  LEA.HI R3, R3, R0, RZ, 0xb ;  /* 0x0000000003037211 */ /* 0x000fc800078f58ff */
[----:B------:R-:W-:-:S04]  /*00d0*/  LOP3.LUT R3, R3, 0xfffff800, RZ, 0xc0, !PT ;  /* 0xfffff80003037812 */ /* 0x000fc800078ec0ff */
[----:B------:R-:W-:Y:S02]  /*00e0*/  IADD3 R13, R0, -R3, RZ ;  /* 0x80000003000d7210 */ /* 0x000fe40007ffe0ff */
[----:B------:R-:W1:Y:S03]  /*00f0*/  LDC.64 R2, c[0x0][0x210] ;  /* 0x00008400ff027b82 */ /* 0x000e660000000a00 */
[----:B--2---:R-:W-:-:S06]  /*0100*/  IMAD.WIDE R6, R13, 0x4, R6 ;  /* 0x000000040d067825 */ /* 0x004fcc00078e0206 */
[----:B------:R-:W2:Y:S01]  /*0110*/  LDG.E.EL R6, desc[UR4][R6.64] ;  /* 0x0000000406067981 */ /* 0x000ea2000c2e1900 */
[----:B----4-:R-:W-:-:S04]  /*0120*/  IMAD.WIDE R4, R13, 0x4, R4 ;  /* 0x000000040d047825 */ /* 0x010fc800078e0204 */
[C---:B-----5:R-:W-:Y:S02]  /*0130*/  IMAD.WIDE R8, R13.reuse, 0x4, R8 ;  /* 0x000000040d087825 */ /* 0x060fe400078e0208 */
[----:B------:R3:W4:Y:S02]  /*0140*/  LDG.E.EL R5, desc[UR4][R4.64] ;  /* 0x0000000404057981 */ /* 0x000724000c2e1900 */
[----:B0-----:R-:W-:Y:S02]  /*0150*/  IMAD.WIDE R10, R13, 0x4, R10 ;  /* 0x000000040d0a7825 */ /* 0x001fe400078e020a */
[----:B------:R-:W5:Y:S02]  /*0160*/  LDG.E.EL R8, desc[UR4][R8.64] ;  /* 0x0000000408087981 */ /* 0x000f64000c2e1900 */
[C---:B-1----:R-:W-:Y:S02]  /*0170*/  IMAD.WIDE R2, R0.reuse, 0x4, R2 ;  /* 0x0000000400027825 */ /* 0x042fe400078e0202 */
[----:B------:R-:W5:Y:S04]  /*0180*/  LDG.E.EL R11, desc[UR4][R10.64] ;  /* 0x000000040a0b7981 */ /* 0x000f68000c2e1900 */
[----:B------:R0:W4:Y:S01]  /*0190*/  LDG.E R12, desc[UR4][R2.64] ;  /* 0x00000004020c7981 */ /* 0x000122000c1e1900 */
[----:B---3--:R-:W-:Y:S01]  /*01a0*/  HFMA2.MMA R4, -RZ, RZ, 1.625, 0 ;  /* 0x3e800000ff047435 */ /* 0x008fe200000001ff */
[----:B0-----:R-:W0:Y:S02]  /*01b0*/  LDC.64 R2, c[0x0][0x238] ;  /* 0x00008e00ff027b82 */ /* 0x001e240000000a00 */
[----:B0-----:R-:W-:-:S04]  /*01c0*/  IMAD.WIDE R2, R0, 0x4, R2 ;  /* 0x0000000400027825 */ /* 0x001fc800078e0202 */
[----:B--2---:R-:W-:-:S04]  /*01d0*/  FADD R6, R6, 9.9999997473787516356e-06 ;  /* 0x3727c5ac06067421 */ /* 0x004fc80000000000 */
[----:B------:R-:W0:Y:S02]  /*01e0*/  MUFU.SQRT R7, R6 ;  /* 0x0000000600077308 */ /* 0x000e240000002000 */
[C---:B0-----:R-:W-:Y:S02]  /*01f0*/  FSETP.GT.AND P0, PT, R7.reuse, 8.50705917302346158658e+37, PT ;  /* 0x7e8000000700780b */ /* 0x041fe40003f04000 */
[----:B------:R-:W-:-:S11]  /*0200*/  FSETP.GEU.AND P1, PT, R7, 1.175494350822287508e-38, PT ;  /* 0x008000000700780b */ /* 0x000fd60003f2e000 */
[----:B------:R-:W-:-:S04]  /*0210*/  @P0 FMUL R7, R7, 0.25 ;  /* 0x3e80000007070820 */ /* 0x000fc80000400000 */
[----:B------:R-:W-:-:S06]  /*0220*/  @!P1 FMUL R7, R7, 16777216 ;  /* 0x4b80000007079820 */ /* 0x000fcc0000400000 */
[----:B------:R-:W0:Y:S01]  /*0230*/  MUFU.RCP R7, R7 ;  /* 0x0000000700077308 */ /* 0x000e220000001000 */
[----:B------:R-:W-:Y:S01]  /*0240*/  FSEL R4, R4, 1, P0 ;  /* 0x3f80000004047808 */ /* 0x000fe20000000000 */
[----:B----4-:R-:W-:-:S04]  /*0250*/  FADD R5, R12, -R5 ;  /* 0x800000050c057221 */ /* 0x010fc80000000000 */
[----:B------:R-:W-:-:S04]  /*0260*/  @!P1 FMUL R4, R4, 16777216 ;  /* 0x4b80000004049820 */ /* 0x000fc80000400000 */
[----:B0-----:R-:W-:-:S04]  /*0270*/  FMUL R4, R7, R4 ;  /* 0x0000000407047220 */ /* 0x001fc80000400000 */
[----:B------:R-:W-:-:S04]  /*0280*/  FMUL R4, R5, R4 ;  /* 0x0000000405047220 */ /* 0x000fc80000400000 */
[----:B-----5:R-:W-:-:S05]  /*0290*/  FFMA R11, R8, R4, R11 ;  /* 0x00000004080b7223 */ /* 0x020fca000000000b */
[----:B------:R-:W-:Y:S01]  /*02a0*/  STG.E desc[UR4][R2.64], R11 ;  /* 0x0000000b02007986 */ /* 0x000fe2000c101904 */
[----:B------:R-:W-:Y:S05]  /*02b0*/  EXIT ;  /* 0x000000000000794d */ /* 0x000fea0003800000 */
.L_x_0:
[----:B------:R-:W-:-:S00]  /*02c0*/  BRA `(.L_x_0) ;  /* 0xfffffffc00fc7947 */ /* 0x000fc0000383ffff */
[----:B------:R-:W-:-:S00]  /*02d0*/  NOP ;  /* 0x0000000000007918 */ /* 0x000fc00000000000 */
        /* <DEDUP_REMOVED lines=10> */
.L_x_1:


//--------------------- .nv.global.init           --------------------------
	.section	.nv.global.init,"aw",@progbits
.nv.global.init:
	.type		_$_str,@object
	.size		_$_str,(_$_str_$_2 - _$_str)
_$_str:
        /*0000*/ 	.byte	0x5f, 0x5f, 0x43, 0x55, 0x44, 0x41, 0x5f, 0x46, 0x54, 0x5a, 0x00
	.type		_$_str_$_2,@object
	.size		_$_str_$_2,(.L_1 - _$_str_$_2)
_$_str_$_2:
        /*000b*/ 	.byte	0x5f, 0x5f, 0x43, 0x55, 0x44, 0x41, 0x5f, 0x50, 0x52, 0x45, 0x43, 0x5f, 0x53, 0x51, 0x52, 0x54
        /*001b*/ 	.byte	0x00
.L_1:


//--------------------- .nv.constant0.triton_poi_fused__native_batch_norm_legit_no_training_27 --------------------------
	.section	.nv.constant0.triton_poi_fused__native_batch_norm_legit_no_training_27,"a",@progbits
	.sectionflags	@""
	.align	4
.nv.constant0.triton_poi_fused__native_batch_norm_legit_no_training_27:
	.zero		580
